//
// Generated by NVIDIA NVVM Compiler
//
// Compiler Build ID: CL-36424714
// Cuda compilation tools, release 13.0, V13.0.88
// Based on NVVM 20.0.0
//

.version 9.0
.target sm_100
.address_size 64

	// .globl	_Z8multiplyPiS_S_i

.visible .entry _Z8multiplyPiS_S_i(
	.param .u64 .ptr .align 1 _Z8multiplyPiS_S_i_param_0,
	.param .u64 .ptr .align 1 _Z8multiplyPiS_S_i_param_1,
	.param .u64 .ptr .align 1 _Z8multiplyPiS_S_i_param_2,
	.param .u32 _Z8multiplyPiS_S_i_param_3
)
{
	.reg .pred 	%p<2>;
	.reg .b32 	%r<9>;
	.reg .b64 	%rd<11>;

	ld.param.u64 	%rd1, [_Z8multiplyPiS_S_i_param_0];
	ld.param.u64 	%rd2, [_Z8multiplyPiS_S_i_param_1];
	ld.param.u64 	%rd3, [_Z8multiplyPiS_S_i_param_2];
	ld.param.u32 	%r2, [_Z8multiplyPiS_S_i_param_3];
	mov.u32 	%r3, %ctaid.x;
	shl.b32 	%r4, %r3, 9;
	mov.u32 	%r5, %tid.x;
	add.s32 	%r1, %r4, %r5;
	setp.ge.s32 	%p1, %r1, %r2;
	@%p1 bra 	$L__BB0_2;
	cvta.to.global.u64 	%rd4, %rd1;
	cvta.to.global.u64 	%rd5, %rd2;
	cvta.to.global.u64 	%rd6, %rd3;
	mul.wide.s32 	%rd7, %r1, 4;
	add.s64 	%rd8, %rd4, %rd7;
	ld.global.u32 	%r6, [%rd8];
	add.s64 	%rd9, %rd5, %rd7;
	ld.global.u32 	%r7, [%rd9];
	mul.lo.s32 	%r8, %r7, %r6;
	add.s64 	%rd10, %rd6, %rd7;
	st.global.u32 	[%rd10], %r8;
$L__BB0_2:
	ret;

}


// ===== COMPILED SASS (sm_100) =====

	.target	sm_100

	.elftype	@"ET_EXEC"


//--------------------- .note.nv.tkinfo           --------------------------
	.section	.note.nv.tkinfo,"",@"SHT_NOTE"
	.sectionflags	@"SHF_NOTE_NV_TKINFO"
	.tkinfo
        /*0018*/ 	.word	0x00000002
        /*0030*/ 	.string	""
        /*0030*/ 	.string	"ptxas"
        /*0030*/ 	.string	"Cuda compilation tools, release 13.0, V13.0.88"
        /*0030*/ 	.string	"Build cuda_13.0.r13.0/compiler.36424714_0"
        /*0030*/ 	.string	"-arch sm_100 -m 64 "



//--------------------- .note.nv.cuinfo           --------------------------
	.section	.note.nv.cuinfo,"",@"SHT_NOTE"
	.sectionflags	@"SHF_NOTE_NV_CUINFO"
        /*0018*/ 	.short	0x0002
        /*001a*/ 	.short	0x0064
        /*001c*/ 	.short	0x0082
	.zero		2


//--------------------- .nv.info                  --------------------------
	.section	.nv.info,"",@"SHT_CUDA_INFO"
	.align	4


	//----- nvinfo : EIATTR_REGCOUNT
	.align		4
        /*0000*/ 	.byte	0x04, 0x2f
        /*0002*/ 	.short	(.L_1 - .L_0)
	.align		4
.L_0:
        /*0004*/ 	.word	index@(_Z8multiplyPiS_S_i)
        /*0008*/ 	.word	0x0000000c


	//----- nvinfo : EIATTR_FRAME_SIZE
	.align		4
.L_1:
        /*000c*/ 	.byte	0x04, 0x11
        /*000e*/ 	.short	(.L_3 - .L_2)
	.align		4
.L_2:
        /*0010*/ 	.word	index@(_Z8multiplyPiS_S_i)
        /*0014*/ 	.word	0x00000000


	//----- nvinfo : EIATTR_MIN_STACK_SIZE
	.align		4
.L_3:
        /*0018*/ 	.byte	0x04, 0x12
        /*001a*/ 	.short	(.L_5 - .L_4)
	.align		4
.L_4:
        /*001c*/ 	.word	index@(_Z8multiplyPiS_S_i)
        /*0020*/ 	.word	0x00000000
.L_5:


//--------------------- .nv.compat                --------------------------
	.section	.nv.compat,"",@"SHT_CUDA_COMPAT_INFO"
	.align	4
        /*0000*/ 	.byte	0x02, 0x09, 0x00, 0x00, 0x02, 0x02, 0x01, 0x00, 0x02, 0x05, 0x05, 0x00, 0x03, 0x07, 0x01, 0x01
        /*0010*/ 	.byte	0x02, 0x03, 0x00, 0x00, 0x02, 0x06, 0x01, 0x00, 0x04, 0x0b, 0x08, 0x00, 0x09, 0x00, 0x00, 0x00
        /*0020*/ 	.byte	0x00, 0x00, 0x00, 0x00


//--------------------- .nv.info._Z8multiplyPiS_S_i --------------------------
	.section	.nv.info._Z8multiplyPiS_S_i,"",@"SHT_CUDA_INFO"
	.sectionflags	@""
	.align	4


	//----- nvinfo : EIATTR_CUDA_API_VERSION
	.align		4
        /*0000*/ 	.byte	0x04, 0x37
        /*0002*/ 	.short	(.L_7 - .L_6)
.L_6:
        /*0004*/ 	.word	0x00000082


	//----- nvinfo : EIATTR_KPARAM_INFO
	.align		4
.L_7:
        /*0008*/ 	.byte	0x04, 0x17
        /*000a*/ 	.short	(.L_9 - .L_8)
.L_8:
        /*000c*/ 	.word	0x00000000
        /*0010*/ 	.short	0x0003
        /*0012*/ 	.short	0x0018
        /*0014*/ 	.byte	0x00, 0xf0, 0x11, 0x00


	//----- nvinfo : EIATTR_KPARAM_INFO
	.align		4
.L_9:
        /*0018*/ 	.byte	0x04, 0x17
        /*001a*/ 	.short	(.L_11 - .L_10)
.L_10:
        /*001c*/ 	.word	0x00000000
        /*0020*/ 	.short	0x0002
        /*0022*/ 	.short	0x0010
        /*0024*/ 	.byte	0x00, 0xf5, 0x21, 0x00


	//----- nvinfo : EIATTR_KPARAM_INFO
	.align		4
.L_11:
        /*0028*/ 	.byte	0x04, 0x17
        /*002a*/ 	.short	(.L_13 - .L_12)
.L_12:
        /*002c*/ 	.word	0x00000000
        /*0030*/ 	.short	0x0001
        /*0032*/ 	.short	0x0008
        /*0034*/ 	.byte	0x00, 0xf5, 0x21, 0x00


	//----- nvinfo : EIATTR_KPARAM_INFO
	.align		4
.L_13:
        /*0038*/ 	.byte	0x04, 0x17
        /*003a*/ 	.short	(.L_15 - .L_14)
.L_14:
        /*003c*/ 	.word	0x00000000
        /*0040*/ 	.short	0x0000
        /*0042*/ 	.short	0x0000
        /*0044*/ 	.byte	0x00, 0xf5, 0x21, 0x00


	//----- nvinfo : EIATTR_SPARSE_MMA_MASK
	.align		4
.L_15:
        /*0048*/ 	.byte	0x03, 0x50
        /*004a*/ 	.short	0x0000


	//----- nvinfo : EIATTR_MAXREG_COUNT
	.align		4
        /*004c*/ 	.byte	0x03, 0x1b
        /*004e*/ 	.short	0x00ff


	//----- nvinfo : EIATTR_MERCURY_ISA_VERSION
	.align		4
        /*0050*/ 	.byte	0x03, 0x5f
        /*0052*/ 	.short	0x0101


	//----- nvinfo : EIATTR_VRC_CTA_INIT_COUNT
	.align		4
        /*0054*/ 	.byte	0x02, 0x4a
	.zero		1
	.zero		1


	//----- nvinfo : EIATTR_EXIT_INSTR_OFFSETS
	.align		4
        /*0058*/ 	.byte	0x04, 0x1c
        /*005a*/ 	.short	(.L_17 - .L_16)


	//   ....[0]....
.L_16:
        /*005c*/ 	.word	0x00000060


	//   ....[1]....
        /*0060*/ 	.word	0x00000120


	//----- nvinfo : EIATTR_CBANK_PARAM_SIZE
	.align		4
.L_17:
        /*0064*/ 	.byte	0x03, 0x19
        /*0066*/ 	.short	0x001c


	//----- nvinfo : EIATTR_PARAM_CBANK
	.align		4
        /*0068*/ 	.byte	0x04, 0x0a
        /*006a*/ 	.short	(.L_19 - .L_18)
	.align		4
.L_18:
        /*006c*/ 	.word	index@(.nv.constant0._Z8multiplyPiS_S_i)
        /*0070*/ 	.short	0x0380
        /*0072*/ 	.short	0x001c


	//----- nvinfo : EIATTR_SW_WAR
	.align		4
.L_19:
        /*0074*/ 	.byte	0x04, 0x36
        /*0076*/ 	.short	(.L_21 - .L_20)
.L_20:
        /*0078*/ 	.word	0x00000008
.L_21:


//--------------------- .nv.callgraph             --------------------------
	.section	.nv.callgraph,"",@"SHT_CUDA_CALLGRAPH"
	.align	4
	.sectionentsize	8
	.align		4
        /*0000*/ 	.word	0x00000000
	.align		4
        /*0004*/ 	.word	0xffffffff
	.align		4
        /*0008*/ 	.word	0x00000000
	.align		4
        /*000c*/ 	.word	0xfffffffe
	.align		4
        /*0010*/ 	.word	0x00000000
	.align		4
        /*0014*/ 	.word	0xfffffffd
	.align		4
        /*0018*/ 	.word	0x00000000
	.align		4
        /*001c*/ 	.word	0xfffffffc


//--------------------- .text._Z8multiplyPiS_S_i  --------------------------
	.section	.text._Z8multiplyPiS_S_i,"ax",@progbits
	.align	128
        .global         _Z8multiplyPiS_S_i
        .type           _Z8multiplyPiS_S_i,@function
        .size           _Z8multiplyPiS_S_i,(.L_x_1 - _Z8multiplyPiS_S_i)
        .other          _Z8multiplyPiS_S_i,@"STO_CUDA_ENTRY STV_DEFAULT"
_Z8multiplyPiS_S_i:
.text._Z8multiplyPiS_S_i:
[----:B------:R-:W-:Y:S01]  /*0000*/  LDC R1, c[0x0][0x37c] ;  /* 0x0000df00ff017b82 */ /* 0x000fe20000000800 */
[----:B------:R-:W0:Y:S01]  /*0010*/  S2R R9, SR_CTAID.X ;  /* 0x0000000000097919 */ /* 0x000e220000002500 */
[----:B------:R-:W1:Y:S01]  /*0020*/  LDCU UR4, c[0x0][0x398] ;  /* 0x00007300ff0477ac */ /* 0x000e620008000800 */
[----:B------:R-:W0:Y:S02]  /*0030*/  S2R R0, SR_TID.X ;  /* 0x0000000000007919 */ /* 0x000e240000002100 */
[----:B0-----:R-:W-:-:S04]  /*0040*/  LEA R9, R9, R0, 0x9 ;  /* 0x0000000009097211 */ /* 0x001fc800078e48ff */
[----:B-1----:R-:W-:-:S13]  /*0050*/  ISETP.GE.AND P0, PT, R9, UR4, PT ;  /* 0x0000000409007c0c */ /* 0x002fda000bf06270 */
[----:B------:R-:W-:Y:S05]  /*0060*/  @P0 EXIT ;  /* 0x000000000000094d */ /* 0x000fea0003800000 */
[----:B------:R-:W0:Y:S01]  /*0070*/  LDC.64 R2, c[0x0][0x380] ;  /* 0x0000e000ff027b82 */ /* 0x000e220000000a00 */
[----:B------:R-:W1:Y:S07]  /*0080*/  LDCU.64 UR4, c[0x0][0x358] ;  /* 0x00006b00ff0477ac */ /* 0x000e6e0008000a00 */
[----:B------:R-:W2:Y:S08]  /*0090*/  LDC.64 R4, c[0x0][0x388] ;  /* 0x0000e200ff047b82 */ /* 0x000eb00000000a00 */
[----:B------:R-:W3:Y:S01]  /*00a0*/  LDC.64 R6, c[0x0][0x390] ;  /* 0x0000e400ff067b82 */ /* 0x000ee20000000a00 */
[----:B0-----:R-:W-:-:S06]  /*00b0*/  IMAD.WIDE R2, R9, 0x4, R2 ;  /* 0x0000000409027825 */ /* 0x001fcc00078e0202 */
[----:B-1----:R-:W4:Y:S01]  /*00c0*/  LDG.E R2, desc[UR4][R2.64] ;  /* 0x0000000402027981 */ /* 0x002f22000c1e1900 */
[----:B--2---:R-:W-:-:S06]  /*00d0*/  IMAD.WIDE R4, R9, 0x4, R4 ;  /* 0x0000000409047825 */ /* 0x004fcc00078e0204 */
[----:B------:R-:W4:Y:S01]  /*00e0*/  LDG.E R5, desc[UR4][R4.64] ;  /* 0x0000000404057981 */ /* 0x000f22000c1e1900 */
[----:B---3--:R-:W-:-:S04]  /*00f0*/  IMAD.WIDE R6, R9, 0x4, R6 ;  /* 0x0000000409067825 */ /* 0x008fc800078e0206 */
[----:B----4-:R-:W-:-:S05]  /*0100*/  IMAD R9, R2, R5, RZ ;  /* 0x0000000502097224 */ /* 0x010fca00078e02ff */
[----:B------:R-:W-:Y:S01]  /*0110*/  STG.E desc[UR4][R6.64], R9 ;  /* 0x0000000906007986 */ /* 0x000fe2000c101904 */
[----:B------:R-:W-:Y:S05]  /*0120*/  EXIT ;  /* 0x000000000000794d */ /* 0x000fea0003800000 */
.L_x_0:
[----:B------:R-:W-:-:S00]  /*0130*/  BRA `(.L_x_0) ;  /* 0xfffffffc00fc7947 */ /* 0x000fc0000383ffff */
[----:B------:R-:W-:-:S00]  /*0140*/  NOP ;  /* 0x0000000000007918 */ /* 0x000fc00000000000 */
        /* <DEDUP_REMOVED lines=11> */
.L_x_1:


//--------------------- .nv.shared.reserved.0     --------------------------
	.section	.nv.shared.reserved.0,"aw",@nobits
	.weak		__nv_reservedSMEM_offset_0_alias
	.size		__nv_reservedSMEM_offset_0_alias, 0, 64
	.other		__nv_reservedSMEM_offset_0_alias,@"STO_CUDA_RESERVED_SHARED STV_DEFAULT"
__nv_reservedSMEM_offset_0_alias:
	.zero		0
	.zero		64


//--------------------- .nv.constant0._Z8multiplyPiS_S_i --------------------------
	.section	.nv.constant0._Z8multiplyPiS_S_i,"a",@progbits
	.sectionflags	@""
	.align	4
.nv.constant0._Z8multiplyPiS_S_i:
	.zero		924


//--------------------- SYMBOLS --------------------------

	.type		.nv.reservedSmem.offset0,@object
	.size		.nv.reservedSmem.offset0,0x4
